//
// Generated by NVIDIA NVVM Compiler
//
// Compiler Build ID: CL-36424714
// Cuda compilation tools, release 13.0, V13.0.88
// Based on NVVM 20.0.0
//

.version 9.0
.target sm_100
.address_size 64

	// .globl	_Z9incr_tsdfP5Voxel

.visible .entry _Z9incr_tsdfP5Voxel(
	.param .u64 .ptr .align 1 _Z9incr_tsdfP5Voxel_param_0
)
{
	.reg .pred 	%p<2>;
	.reg .b16 	%rs<67>;
	.reg .b32 	%r<12>;
	.reg .b64 	%rd<6>;

	ld.param.u64 	%rd2, [_Z9incr_tsdfP5Voxel_param_0];
	cvta.to.global.u64 	%rd3, %rd2;
	mov.u32 	%r7, %ctaid.x;
	shl.b32 	%r8, %r7, 9;
	mov.u32 	%r9, %tid.x;
	cvt.u16.u32 	%rs1, %r9;
	cvt.u16.u32 	%rs2, %r7;
	add.s64 	%rd1, %rd3, 8388608;
	add.s32 	%r10, %r9, %r8;
	mov.b32 	%r11, 0;
$L__BB0_1:
	mul.wide.s32 	%rd4, %r10, 4;
	add.s64 	%rd5, %rd1, %rd4;
	ld.global.u16 	%rs3, [%rd5+-8388608];
	add.s16 	%rs4, %rs3, %rs1;
	st.global.u16 	[%rd5+-8388608], %rs4;
	ld.global.u16 	%rs5, [%rd5+-8388606];
	add.s16 	%rs6, %rs5, %rs2;
	st.global.u16 	[%rd5+-8388606], %rs6;
	ld.global.u16 	%rs7, [%rd5+-7340032];
	add.s16 	%rs8, %rs7, %rs1;
	st.global.u16 	[%rd5+-7340032], %rs8;
	ld.global.u16 	%rs9, [%rd5+-7340030];
	add.s16 	%rs10, %rs9, %rs2;
	st.global.u16 	[%rd5+-7340030], %rs10;
	ld.global.u16 	%rs11, [%rd5+-6291456];
	add.s16 	%rs12, %rs11, %rs1;
	st.global.u16 	[%rd5+-6291456], %rs12;
	ld.global.u16 	%rs13, [%rd5+-6291454];
	add.s16 	%rs14, %rs13, %rs2;
	st.global.u16 	[%rd5+-6291454], %rs14;
	ld.global.u16 	%rs15, [%rd5+-5242880];
	add.s16 	%rs16, %rs15, %rs1;
	st.global.u16 	[%rd5+-5242880], %rs16;
	ld.global.u16 	%rs17, [%rd5+-5242878];
	add.s16 	%rs18, %rs17, %rs2;
	st.global.u16 	[%rd5+-5242878], %rs18;
	ld.global.u16 	%rs19, [%rd5+-4194304];
	add.s16 	%rs20, %rs19, %rs1;
	st.global.u16 	[%rd5+-4194304], %rs20;
	ld.global.u16 	%rs21, [%rd5+-4194302];
	add.s16 	%rs22, %rs21, %rs2;
	st.global.u16 	[%rd5+-4194302], %rs22;
	ld.global.u16 	%rs23, [%rd5+-3145728];
	add.s16 	%rs24, %rs23, %rs1;
	st.global.u16 	[%rd5+-3145728], %rs24;
	ld.global.u16 	%rs25, [%rd5+-3145726];
	add.s16 	%rs26, %rs25, %rs2;
	st.global.u16 	[%rd5+-3145726], %rs26;
	ld.global.u16 	%rs27, [%rd5+-2097152];
	add.s16 	%rs28, %rs27, %rs1;
	st.global.u16 	[%rd5+-2097152], %rs28;
	ld.global.u16 	%rs29, [%rd5+-2097150];
	add.s16 	%rs30, %rs29, %rs2;
	st.global.u16 	[%rd5+-2097150], %rs30;
	ld.global.u16 	%rs31, [%rd5+-1048576];
	add.s16 	%rs32, %rs31, %rs1;
	st.global.u16 	[%rd5+-1048576], %rs32;
	ld.global.u16 	%rs33, [%rd5+-1048574];
	add.s16 	%rs34, %rs33, %rs2;
	st.global.u16 	[%rd5+-1048574], %rs34;
	ld.global.u16 	%rs35, [%rd5];
	add.s16 	%rs36, %rs35, %rs1;
	st.global.u16 	[%rd5], %rs36;
	ld.global.u16 	%rs37, [%rd5+2];
	add.s16 	%rs38, %rs37, %rs2;
	st.global.u16 	[%rd5+2], %rs38;
	ld.global.u16 	%rs39, [%rd5+1048576];
	add.s16 	%rs40, %rs39, %rs1;
	st.global.u16 	[%rd5+1048576], %rs40;
	ld.global.u16 	%rs41, [%rd5+1048578];
	add.s16 	%rs42, %rs41, %rs2;
	st.global.u16 	[%rd5+1048578], %rs42;
	ld.global.u16 	%rs43, [%rd5+2097152];
	add.s16 	%rs44, %rs43, %rs1;
	st.global.u16 	[%rd5+2097152], %rs44;
	ld.global.u16 	%rs45, [%rd5+2097154];
	add.s16 	%rs46, %rs45, %rs2;
	st.global.u16 	[%rd5+2097154], %rs46;
	ld.global.u16 	%rs47, [%rd5+3145728];
	add.s16 	%rs48, %rs47, %rs1;
	st.global.u16 	[%rd5+3145728], %rs48;
	ld.global.u16 	%rs49, [%rd5+3145730];
	add.s16 	%rs50, %rs49, %rs2;
	st.global.u16 	[%rd5+3145730], %rs50;
	ld.global.u16 	%rs51, [%rd5+4194304];
	add.s16 	%rs52, %rs51, %rs1;
	st.global.u16 	[%rd5+4194304], %rs52;
	ld.global.u16 	%rs53, [%rd5+4194306];
	add.s16 	%rs54, %rs53, %rs2;
	st.global.u16 	[%rd5+4194306], %rs54;
	ld.global.u16 	%rs55, [%rd5+5242880];
	add.s16 	%rs56, %rs55, %rs1;
	st.global.u16 	[%rd5+5242880], %rs56;
	ld.global.u16 	%rs57, [%rd5+5242882];
	add.s16 	%rs58, %rs57, %rs2;
	st.global.u16 	[%rd5+5242882], %rs58;
	ld.global.u16 	%rs59, [%rd5+6291456];
	add.s16 	%rs60, %rs59, %rs1;
	st.global.u16 	[%rd5+6291456], %rs60;
	ld.global.u16 	%rs61, [%rd5+6291458];
	add.s16 	%rs62, %rs61, %rs2;
	st.global.u16 	[%rd5+6291458], %rs62;
	ld.global.u16 	%rs63, [%rd5+7340032];
	add.s16 	%rs64, %rs63, %rs1;
	st.global.u16 	[%rd5+7340032], %rs64;
	ld.global.u16 	%rs65, [%rd5+7340034];
	add.s16 	%rs66, %rs65, %rs2;
	st.global.u16 	[%rd5+7340034], %rs66;
	add.s32 	%r11, %r11, 16;
	add.s32 	%r10, %r10, 4194304;
	setp.ne.s32 	%p1, %r11, 512;
	@%p1 bra 	$L__BB0_1;
	ret;

}


// ===== COMPILED SASS (sm_100) =====

	.target	sm_100

	.elftype	@"ET_EXEC"


//--------------------- .note.nv.tkinfo           --------------------------
	.section	.note.nv.tkinfo,"",@"SHT_NOTE"
	.sectionflags	@"SHF_NOTE_NV_TKINFO"
	.tkinfo
        /*0018*/ 	.word	0x00000002
        /*0030*/ 	.string	""
        /*0030*/ 	.string	"ptxas"
        /*0030*/ 	.string	"Cuda compilation tools, release 13.0, V13.0.88"
        /*0030*/ 	.string	"Build cuda_13.0.r13.0/compiler.36424714_0"
        /*0030*/ 	.string	"-arch sm_100 -m 64 "



//--------------------- .note.nv.cuinfo           --------------------------
	.section	.note.nv.cuinfo,"",@"SHT_NOTE"
	.sectionflags	@"SHF_NOTE_NV_CUINFO"
        /*0018*/ 	.short	0x0002
        /*001a*/ 	.short	0x0064
        /*001c*/ 	.short	0x0082
	.zero		2


//--------------------- .nv.info                  --------------------------
	.section	.nv.info,"",@"SHT_CUDA_INFO"
	.align	4


	//----- nvinfo : EIATTR_REGCOUNT
	.align		4
        /*0000*/ 	.byte	0x04, 0x2f
        /*0002*/ 	.short	(.L_1 - .L_0)
	.align		4
.L_0:
        /*0004*/ 	.word	index@(_Z9incr_tsdfP5Voxel)
        /*0008*/ 	.word	0x00000020


	//----- nvinfo : EIATTR_FRAME_SIZE
	.align		4
.L_1:
        /*000c*/ 	.byte	0x04, 0x11
        /*000e*/ 	.short	(.L_3 - .L_2)
	.align		4
.L_2:
        /*0010*/ 	.word	index@(_Z9incr_tsdfP5Voxel)
        /*0014*/ 	.word	0x00000000


	//----- nvinfo : EIATTR_MIN_STACK_SIZE
	.align		4
.L_3:
        /*0018*/ 	.byte	0x04, 0x12
        /*001a*/ 	.short	(.L_5 - .L_4)
	.align		4
.L_4:
        /*001c*/ 	.word	index@(_Z9incr_tsdfP5Voxel)
        /*0020*/ 	.word	0x00000000
.L_5:


//--------------------- .nv.compat                --------------------------
	.section	.nv.compat,"",@"SHT_CUDA_COMPAT_INFO"
	.align	4
        /*0000*/ 	.byte	0x02, 0x09, 0x00, 0x00, 0x02, 0x02, 0x01, 0x00, 0x02, 0x05, 0x05, 0x00, 0x03, 0x07, 0x01, 0x01
        /*0010*/ 	.byte	0x02, 0x03, 0x00, 0x00, 0x02, 0x06, 0x01, 0x00, 0x04, 0x0b, 0x08, 0x00, 0x09, 0x00, 0x00, 0x00
        /*0020*/ 	.byte	0x00, 0x00, 0x00, 0x00


//--------------------- .nv.info._Z9incr_tsdfP5Voxel --------------------------
	.section	.nv.info._Z9incr_tsdfP5Voxel,"",@"SHT_CUDA_INFO"
	.sectionflags	@""
	.align	4


	//----- nvinfo : EIATTR_CUDA_API_VERSION
	.align		4
        /*0000*/ 	.byte	0x04, 0x37
        /*0002*/ 	.short	(.L_7 - .L_6)
.L_6:
        /*0004*/ 	.word	0x00000082


	//----- nvinfo : EIATTR_KPARAM_INFO
	.align		4
.L_7:
        /*0008*/ 	.byte	0x04, 0x17
        /*000a*/ 	.short	(.L_9 - .L_8)
.L_8:
        /*000c*/ 	.word	0x00000000
        /*0010*/ 	.short	0x0000
        /*0012*/ 	.short	0x0000
        /*0014*/ 	.byte	0x00, 0xf5, 0x21, 0x00


	//----- nvinfo : EIATTR_SPARSE_MMA_MASK
	.align		4
.L_9:
        /*0018*/ 	.byte	0x03, 0x50
        /*001a*/ 	.short	0x0000


	//----- nvinfo : EIATTR_MAXREG_COUNT
	.align		4
        /*001c*/ 	.byte	0x03, 0x1b
        /*001e*/ 	.short	0x00ff


	//----- nvinfo : EIATTR_MERCURY_ISA_VERSION
	.align		4
        /*0020*/ 	.byte	0x03, 0x5f
        /*0022*/ 	.short	0x0101


	//----- nvinfo : EIATTR_VRC_CTA_INIT_COUNT
	.align		4
        /*0024*/ 	.byte	0x02, 0x4a
	.zero		1
	.zero		1


	//----- nvinfo : EIATTR_EXIT_INSTR_OFFSETS
	.align		4
        /*0028*/ 	.byte	0x04, 0x1c
        /*002a*/ 	.short	(.L_11 - .L_10)


	//   ....[0]....
.L_10:
        /*002c*/ 	.word	0x00000700


	//----- nvinfo : EIATTR_CBANK_PARAM_SIZE
	.align		4
.L_11:
        /*0030*/ 	.byte	0x03, 0x19
        /*0032*/ 	.short	0x0008


	//----- nvinfo : EIATTR_PARAM_CBANK
	.align		4
        /*0034*/ 	.byte	0x04, 0x0a
        /*0036*/ 	.short	(.L_13 - .L_12)
	.align		4
.L_12:
        /*0038*/ 	.word	index@(.nv.constant0._Z9incr_tsdfP5Voxel)
        /*003c*/ 	.short	0x0380
        /*003e*/ 	.short	0x0008


	//----- nvinfo : EIATTR_SW_WAR
	.align		4
.L_13:
        /*0040*/ 	.byte	0x04, 0x36
        /*0042*/ 	.short	(.L_15 - .L_14)
.L_14:
        /*0044*/ 	.word	0x00000008
.L_15:


//--------------------- .nv.callgraph             --------------------------
	.section	.nv.callgraph,"",@"SHT_CUDA_CALLGRAPH"
	.align	4
	.sectionentsize	8
	.align		4
        /*0000*/ 	.word	0x00000000
	.align		4
        /*0004*/ 	.word	0xffffffff
	.align		4
        /*0008*/ 	.word	0x00000000
	.align		4
        /*000c*/ 	.word	0xfffffffe
	.align		4
        /*0010*/ 	.word	0x00000000
	.align		4
        /*0014*/ 	.word	0xfffffffd
	.align		4
        /*0018*/ 	.word	0x00000000
	.align		4
        /*001c*/ 	.word	0xfffffffc


//--------------------- .text._Z9incr_tsdfP5Voxel --------------------------
	.section	.text._Z9incr_tsdfP5Voxel,"ax",@progbits
	.align	128
        .global         _Z9incr_tsdfP5Voxel
        .type           _Z9incr_tsdfP5Voxel,@function
        .size           _Z9incr_tsdfP5Voxel,(.L_x_2 - _Z9incr_tsdfP5Voxel)
        .other          _Z9incr_tsdfP5Voxel,@"STO_CUDA_ENTRY STV_DEFAULT"
_Z9incr_tsdfP5Voxel:
.text._Z9incr_tsdfP5Voxel:
[----:B------:R-:W-:Y:S01]  /*0000*/  LDC R1, c[0x0][0x37c] ;  /* 0x0000df00ff017b82 */ /* 0x000fe20000000800 */
[----:B------:R-:W0:Y:S01]  /*0010*/  S2R R0, SR_CTAID.X ;  /* 0x0000000000007919 */ /* 0x000e220000002500 */
[----:B------:R-:W1:Y:S01]  /*0020*/  LDCU.64 UR6, c[0x0][0x380] ;  /* 0x00007000ff0677ac */ /* 0x000e620008000a00 */
[----:B------:R-:W0:Y:S01]  /*0030*/  S2R R5, SR_TID.X ;  /* 0x0000000000057919 */ /* 0x000e220000002100 */
[----:B------:R-:W2:Y:S01]  /*0040*/  LDCU.64 UR8, c[0x0][0x358] ;  /* 0x00006b00ff0877ac */ /* 0x000ea20008000a00 */
[----:B------:R-:W-:Y:S01]  /*0050*/  UMOV UR4, URZ ;  /* 0x000000ff00047c82 */ /* 0x000fe20008000000 */
[----:B-1----:R-:W-:-:S04]  /*0060*/  UIADD3 UR5, UP0, UPT, UR6, 0x800000, URZ ;  /* 0x0080000006057890 */ /* 0x002fc8000ff1e0ff */
[----:B------:R-:W-:Y:S01]  /*0070*/  UIADD3.X UR6, UPT, UPT, URZ, UR7, URZ, UP0, !UPT ;  /* 0x00000007ff067290 */ /* 0x000fe200087fe4ff */
[----:B0-2---:R-:W-:-:S11]  /*0080*/  LEA R4, R0, R5, 0x9 ;  /* 0x0000000500047211 */ /* 0x005fd600078e48ff */
.L_x_0:
[----:B0-----:R-:W-:Y:S01]  /*0090*/  MOV R3, UR6 ;  /* 0x0000000600037c02 */ /* 0x001fe20008000f00 */
[----:B------:R-:W-:-:S04]  /*00a0*/  IMAD.U32 R2, RZ, RZ, UR5 ;  /* 0x00000005ff027e24 */ /* 0x000fc8000f8e00ff */
[----:B------:R-:W-:-:S05]  /*00b0*/  IMAD.WIDE R2, R4, 0x4, R2 ;  /* 0x0000000404027825 */ /* 0x000fca00078e0202 */
[----:B------:R-:W2:Y:S04]  /*00c0*/  LDG.E.U16 R17, desc[UR8][R2.64+-0x6ffffe] ;  /* 0x9000020802117981 */ /* 0x000ea8000c1e1500 */
[----:B------:R-:W3:Y:S04]  /*00d0*/  LDG.E.U16 R7, desc[UR8][R2.64+-0x7ffffe] ;  /* 0x8000020802077981 */ /* 0x000ee8000c1e1500 */
[----:B------:R-:W4:Y:S04]  /*00e0*/  LDG.E.U16 R8, desc[UR8][R2.64+-0x700000] ;  /* 0x9000000802087981 */ /* 0x000f28000c1e1500 */
[----:B------:R-:W5:Y:S04]  /*00f0*/  LDG.E.U16 R12, desc[UR8][R2.64+-0x500000] ;  /* 0xb0000008020c7981 */ /* 0x000f68000c1e1500 */
        /* <DEDUP_REMOVED lines=12> */
[----:B------:R-:W5:Y:S01]  /*01c0*/  LDG.E.U16 R14, desc[UR8][R2.64+0x200000] ;  /* 0x20000008020e7981 */ /* 0x000f62000c1e1500 */
[----:B--2---:R-:W-:-:S03]  /*01d0*/  IADD3 R29, PT, PT, R17, R0, RZ ;  /* 0x00000000111d7210 */ /* 0x004fc60007ffe0ff */
[----:B------:R-:W2:Y:S01]  /*01e0*/  LDG.E.U16 R17, desc[UR8][R2.64+0x200002] ;  /* 0x2000020802117981 */ /* 0x000ea2000c1e1500 */
[----:B---3--:R-:W-:-:S03]  /*01f0*/  IADD3 R15, PT, PT, R7, R0, RZ ;  /* 0x00000000070f7210 */ /* 0x008fc60007ffe0ff */
[----:B------:R0:W-:Y:S01]  /*0200*/  STG.E.U16 desc[UR8][R2.64+-0x6ffffe], R29 ;  /* 0x9000021d02007986 */ /* 0x0001e2000c101508 */
[----:B----4-:R-:W-:-:S03]  /*0210*/  IMAD.IADD R27, R8, 0x1, R5 ;  /* 0x00000001081b7824 */ /* 0x010fc600078e0205 */
[----:B------:R-:W3:Y:S01]  /*0220*/  LDG.E.U16 R7, desc[UR8][R2.64+-0xffffe] ;  /* 0xf000020802077981 */ /* 0x000ee2000c1e1500 */
[----:B-----5:R-:W-:-:S03]  /*0230*/  IMAD.IADD R26, R12, 0x1, R5 ;  /* 0x000000010c1a7824 */ /* 0x020fc600078e0205 */
[----:B------:R-:W4:Y:S01]  /*0240*/  LDG.E.U16 R12, desc[UR8][R2.64+0x100000] ;  /* 0x10000008020c7981 */ /* 0x000f22000c1e1500 */
[-C--:B0-----:R-:W-:Y:S01]  /*0250*/  IADD3 R29, PT, PT, R25, R0.reuse, RZ ;  /* 0x00000000191d7210 */ /* 0x081fe20007ffe0ff */
[--C-:B------:R-:W-:Y:S02]  /*0260*/  IMAD.IADD R13, R6, 0x1, R5.reuse ;  /* 0x00000001060d7824 */ /* 0x100fe400078e0205 */
[--C-:B------:R-:W-:Y:S01]  /*0270*/  IMAD.IADD R8, R10, 0x1, R5.reuse ;  /* 0x000000010a087824 */ /* 0x100fe200078e0205 */
[-C--:B------:R-:W-:Y:S02]  /*0280*/  IADD3 R24, PT, PT, R19, R0.reuse, RZ ;  /* 0x0000000013187210 */ /* 0x080fe40007ffe0ff */
[----:B------:R-:W-:Y:S01]  /*0290*/  IADD3 R23, PT, PT, R23, R0, RZ ;  /* 0x0000000017177210 */ /* 0x000fe20007ffe0ff */
[--C-:B------:R-:W-:Y:S01]  /*02a0*/  IMAD.IADD R25, R22, 0x1, R5.reuse ;  /* 0x0000000116197824 */ /* 0x100fe200078e0205 */
[----:B------:R0:W-:Y:S01]  /*02b0*/  STG.E.U16 desc[UR8][R2.64+-0x800000], R13 ;  /* 0x8000000d02007986 */ /* 0x0001e2000c101508 */
[----:B------:R-:W-:-:S03]  /*02c0*/  IMAD.IADD R28, R20, 0x1, R5 ;  /* 0x00000001141c7824 */ /* 0x000fc600078e0205 */
[----:B------:R-:W-:Y:S04]  /*02d0*/  STG.E.U16 desc[UR8][R2.64+-0x7ffffe], R15 ;  /* 0x8000020f02007986 */ /* 0x000fe8000c101508 */
[----:B------:R-:W-:Y:S04]  /*02e0*/  STG.E.U16 desc[UR8][R2.64+-0x700000], R27 ;  /* 0x9000001b02007986 */ /* 0x000fe8000c101508 */
[----:B------:R1:W-:Y:S04]  /*02f0*/  STG.E.U16 desc[UR8][R2.64+-0x600000], R8 ;  /* 0xa000000802007986 */ /* 0x0003e8000c101508 */
[----:B------:R-:W-:Y:S04]  /*0300*/  STG.E.U16 desc[UR8][R2.64+-0x5ffffe], R24 ;  /* 0xa000021802007986 */ /* 0x000fe8000c101508 */
[----:B------:R-:W-:Y:S04]  /*0310*/  STG.E.U16 desc[UR8][R2.64+-0x3ffffe], R23 ;  /* 0xc000021702007986 */ /* 0x000fe8000c101508 */
[----:B------:R5:W-:Y:S04]  /*0320*/  STG.E.U16 desc[UR8][R2.64+-0x300000], R25 ;  /* 0xd000001902007986 */ /* 0x000be8000c101508 */
[----:B------:R-:W4:Y:S04]  /*0330*/  LDG.E.U16 R6, desc[UR8][R2.64+-0x200000] ;  /* 0xe000000802067981 */ /* 0x000f28000c1e1500 */
[----:B------:R-:W4:Y:S04]  /*0340*/  LDG.E.U16 R19, desc[UR8][R2.64+0x100002] ;  /* 0x1000020802137981 */ /* 0x000f28000c1e1500 */
[----:B------:R-:W4:Y:S04]  /*0350*/  LDG.E.U16 R10, desc[UR8][R2.64+0x300000] ;  /* 0x30000008020a7981 */ /* 0x000f28000c1e1500 */
[----:B0-----:R-:W4:Y:S04]  /*0360*/  LDG.E.U16 R13, desc[UR8][R2.64+0x300002] ;  /* 0x30000208020d7981 */ /* 0x001f28000c1e1500 */
[----:B-1----:R-:W4:Y:S04]  /*0370*/  LDG.E.U16 R8, desc[UR8][R2.64+0x400000] ;  /* 0x4000000802087981 */ /* 0x002f28000c1e1500 */
[----:B------:R-:W4:Y:S04]  /*0380*/  LDG.E.U16 R15, desc[UR8][R2.64+0x400002] ;  /* 0x40000208020f7981 */ /* 0x000f28000c1e1500 */
[----:B------:R-:W4:Y:S04]  /*0390*/  LDG.E.U16 R20, desc[UR8][R2.64+0x500000] ;  /* 0x5000000802147981 */ /* 0x000f28000c1e1500 */
[----:B------:R-:W4:Y:S04]  /*03a0*/  LDG.E.U16 R27, desc[UR8][R2.64+0x500002] ;  /* 0x50000208021b7981 */ /* 0x000f28000c1e1500 */
[----:B------:R-:W4:Y:S04]  /*03b0*/  LDG.E.U16 R22, desc[UR8][R2.64+0x600000] ;  /* 0x6000000802167981 */ /* 0x000f28000c1e1500 */
[----:B-----5:R-:W5:Y:S04]  /*03c0*/  LDG.E.U16 R25, desc[UR8][R2.64+0x600002] ;  /* 0x6000020802197981 */ /* 0x020f68000c1e1500 */
[----:B------:R-:W5:Y:S04]  /*03d0*/  LDG.E.U16 R24, desc[UR8][R2.64+0x700000] ;  /* 0x7000000802187981 */ /* 0x000f68000c1e1500 */
[----:B------:R-:W5:Y:S01]  /*03e0*/  LDG.E.U16 R23, desc[UR8][R2.64+0x700002] ;  /* 0x7000020802177981 */ /* 0x000f62000c1e1500 */
[----:B------:R-:W-:-:S02]  /*03f0*/  IADD3 R9, PT, PT, R9, R0, RZ ;  /* 0x0000000009097210 */ /* 0x000fc40007ffe0ff */
[-C--:B------:R-:W-:Y:S01]  /*0400*/  IADD3 R11, PT, PT, R11, R0.reuse, RZ ;  /* 0x000000000b0b7210 */ /* 0x080fe20007ffe0ff */
[----:B------:R0:W-:Y:S04]  /*0410*/  STG.E.U16 desc[UR8][R2.64+-0x4ffffe], R29 ;  /* 0xb000021d02007986 */ /* 0x0001e8000c101508 */
[----:B------:R4:W-:Y:S01]  /*0420*/  STG.E.U16 desc[UR8][R2.64+-0x2ffffe], R9 ;  /* 0xd000020902007986 */ /* 0x0009e2000c101508 */
[--C-:B------:R-:W-:Y:S01]  /*0430*/  IMAD.IADD R18, R18, 0x1, R5.reuse ;  /* 0x0000000112127824 */ /* 0x100fe200078e0205 */
[----:B------:R-:W-:Y:S01]  /*0440*/  IADD3 R21, PT, PT, R21, R0, RZ ;  /* 0x0000000015157210 */ /* 0x000fe20007ffe0ff */
[--C-:B0-----:R-:W-:Y:S01]  /*0450*/  IMAD.IADD R29, R16, 0x1, R5.reuse ;  /* 0x00000001101d7824 */ /* 0x101fe200078e0205 */
[----:B------:R-:W-:Y:S01]  /*0460*/  STG.E.U16 desc[UR8][R2.64+-0x1ffffe], R11 ;  /* 0xe000020b02007986 */ /* 0x000fe2000c101508 */
[----:B------:R-:W-:-:S03]  /*0470*/  IMAD.IADD R14, R14, 0x1, R5 ;  /* 0x000000010e0e7824 */ /* 0x000fc600078e0205 */
[----:B------:R-:W-:Y:S04]  /*0480*/  STG.E.U16 desc[UR8][R2.64+-0x100000], R29 ;  /* 0xf000001d02007986 */ /* 0x000fe8000c101508 */
[----:B------:R-:W-:Y:S04]  /*0490*/  STG.E.U16 desc[UR8][R2.64+-0x500000], R26 ;  /* 0xb000001a02007986 */ /* 0x000fe8000c101508 */
[----:B------:R-:W-:Y:S04]  /*04a0*/  STG.E.U16 desc[UR8][R2.64+-0x400000], R28 ;  /* 0xc000001c02007986 */ /* 0x000fe8000c101508 */
[----:B------:R-:W-:Y:S04]  /*04b0*/  STG.E.U16 desc[UR8][R2.64], R18 ;  /* 0x0000001202007986 */ /* 0x000fe8000c101508 */
[----:B------:R-:W-:Y:S04]  /*04c0*/  STG.E.U16 desc[UR8][R2.64+0x2], R21 ;  /* 0x0000021502007986 */ /* 0x000fe8000c101508 */
[----:B------:R-:W-:Y:S01]  /*04d0*/  STG.E.U16 desc[UR8][R2.64+0x200000], R14 ;  /* 0x2000000e02007986 */ /* 0x000fe2000c101508 */
[----:B------:R-:W-:-:S04]  /*04e0*/  UIADD3 UR4, UPT, UPT, UR4, 0x10, URZ ;  /* 0x0000001004047890 */ /* 0x000fc8000fffe0ff */
[----:B------:R-:W-:Y:S01]  /*04f0*/  UISETP.NE.AND UP0, UPT, UR4, 0x200, UPT ;  /* 0x000002000400788c */ /* 0x000fe2000bf05270 */
[----:B------:R-:W-:Y:S02]  /*0500*/  IADD3 R4, PT, PT, R4, 0x400000, RZ ;  /* 0x0040000004047810 */ /* 0x000fe40007ffe0ff */
[-C--:B--2---:R-:W-:Y:S02]  /*0510*/  IADD3 R17, PT, PT, R17, R0.reuse, RZ ;  /* 0x0000000011117210 */ /* 0x084fe40007ffe0ff */
[----:B---3--:R-:W-:Y:S01]  /*0520*/  IADD3 R7, PT, PT, R7, R0, RZ ;  /* 0x0000000007077210 */ /* 0x008fe20007ffe0ff */
[----:B----4-:R-:W-:-:S04]  /*0530*/  IMAD.IADD R9, R12, 0x1, R5 ;  /* 0x000000010c097824 */ /* 0x010fc800078e0205 */
[----:B------:R0:W-:Y:S04]  /*0540*/  STG.E.U16 desc[UR8][R2.64+-0xffffe], R7 ;  /* 0xf000020702007986 */ /* 0x0001e8000c101508 */
[----:B------:R1:W-:Y:S04]  /*0550*/  STG.E.U16 desc[UR8][R2.64+0x100000], R9 ;  /* 0x1000000902007986 */ /* 0x0003e8000c101508 */
[----:B------:R2:W-:Y:S01]  /*0560*/  STG.E.U16 desc[UR8][R2.64+0x200002], R17 ;  /* 0x2000021102007986 */ /* 0x0005e2000c101508 */
[--C-:B------:R-:W-:Y:S01]  /*0570*/  IMAD.IADD R6, R6, 0x1, R5.reuse ;  /* 0x0000000106067824 */ /* 0x100fe200078e0205 */
[-C--:B------:R-:W-:Y:S01]  /*0580*/  IADD3 R19, PT, PT, R19, R0.reuse, RZ ;  /* 0x0000000013137210 */ /* 0x080fe20007ffe0ff */
[--C-:B0-----:R-:W-:Y:S01]  /*0590*/  IMAD.IADD R7, R10, 0x1, R5.reuse ;  /* 0x000000010a077824 */ /* 0x101fe200078e0205 */
[-C--:B------:R-:W-:Y:S01]  /*05a0*/  IADD3 R13, PT, PT, R13, R0.reuse, RZ ;  /* 0x000000000d0d7210 */ /* 0x080fe20007ffe0ff */
[--C-:B------:R-:W-:Y:S01]  /*05b0*/  IMAD.IADD R11, R8, 0x1, R5.reuse ;  /* 0x00000001080b7824 */ /* 0x100fe200078e0205 */
[-C--:B------:R-:W-:Y:S01]  /*05c0*/  IADD3 R15, PT, PT, R15, R0.reuse, RZ ;  /* 0x000000000f0f7210 */ /* 0x080fe20007ffe0ff */
[--C-:B------:R-:W-:Y:S01]  /*05d0*/  IMAD.IADD R29, R20, 0x1, R5.reuse ;  /* 0x00000001141d7824 */ /* 0x100fe200078e0205 */
[-C--:B------:R-:W-:Y:S01]  /*05e0*/  IADD3 R27, PT, PT, R27, R0.reuse, RZ ;  /* 0x000000001b1b7210 */ /* 0x080fe20007ffe0ff */
[--C-:B-1----:R-:W-:Y:S01]  /*05f0*/  IMAD.IADD R9, R22, 0x1, R5.reuse ;  /* 0x0000000116097824 */ /* 0x102fe200078e0205 */
[-C--:B-----5:R-:W-:Y:S01]  /*0600*/  IADD3 R25, PT, PT, R25, R0.reuse, RZ ;  /* 0x0000000019197210 */ /* 0x0a0fe20007ffe0ff */
[----:B--2---:R-:W-:Y:S01]  /*0610*/  IMAD.IADD R17, R24, 0x1, R5 ;  /* 0x0000000118117824 */ /* 0x004fe200078e0205 */
[----:B------:R-:W-:Y:S01]  /*0620*/  IADD3 R23, PT, PT, R23, R0, RZ ;  /* 0x0000000017177210 */ /* 0x000fe20007ffe0ff */
[----:B------:R0:W-:Y:S04]  /*0630*/  STG.E.U16 desc[UR8][R2.64+-0x200000], R6 ;  /* 0xe000000602007986 */ /* 0x0001e8000c101508 */
        /* <DEDUP_REMOVED lines=10> */
[----:B------:R0:W-:Y:S01]  /*06e0*/  STG.E.U16 desc[UR8][R2.64+0x700002], R23 ;  /* 0x7000021702007986 */ /* 0x0001e2000c101508 */
[----:B------:R-:W-:Y:S05]  /*06f0*/  BRA.U UP0, `(.L_x_0) ;  /* 0xfffffff900647547 */ /* 0x000fea000b83ffff */
[----:B------:R-:W-:Y:S05]  /*0700*/  EXIT ;  /* 0x000000000000794d */ /* 0x000fea0003800000 */
.L_x_1:
[----:B------:R-:W-:-:S00]  /*0710*/  BRA `(.L_x_1) ;  /* 0xfffffffc00fc7947 */ /* 0x000fc0000383ffff */
[----:B------:R-:W-:-:S00]  /*0720*/  NOP ;  /* 0x0000000000007918 */ /* 0x000fc00000000000 */
        /* <DEDUP_REMOVED lines=13> */
.L_x_2:


//--------------------- .nv.shared.reserved.0     --------------------------
	.section	.nv.shared.reserved.0,"aw",@nobits
	.weak		__nv_reservedSMEM_offset_0_alias
	.size		__nv_reservedSMEM_offset_0_alias, 0, 64
	.other		__nv_reservedSMEM_offset_0_alias,@"STO_CUDA_RESERVED_SHARED STV_DEFAULT"
__nv_reservedSMEM_offset_0_alias:
	.zero		0
	.zero		64


//--------------------- .nv.constant0._Z9incr_tsdfP5Voxel --------------------------
	.section	.nv.constant0._Z9incr_tsdfP5Voxel,"a",@progbits
	.sectionflags	@""
	.align	4
.nv.constant0._Z9incr_tsdfP5Voxel:
	.zero		904


//--------------------- SYMBOLS --------------------------

	.type		.nv.reservedSmem.offset0,@object
	.size		.nv.reservedSmem.offset0,0x4
